	.headerflags	@"EF_CUDA_TEXMODE_UNIFIED EF_CUDA_64BIT_ADDRESS EF_CUDA_ACCELERATORS EF_CUDA_SM90 EF_CUDA_VIRTUAL_SM(EF_CUDA_SM90)"
	.elftype	@"ET_EXEC"


//--------------------- .nv.info                  --------------------------
	.section	.nv.info,"",@"SHT_CUDA_INFO"
	.align	4


	//----- nvinfo : EIATTR_REGCOUNT
	.align		4
        /*0000*/ 	.byte	0x04, 0x2f
        /*0002*/ 	.short	(.L_3 - .L_2)
	.align		4
.L_2:
        /*0004*/ 	.word	index@(triton_poi_fused__native_batch_norm_legit_no_training_relu_2)
        /*0008*/ 	.word	0x00000016


	//----- nvinfo : EIATTR_MIN_STACK_SIZE
	.align		4
.L_3:
        /*000c*/ 	.byte	0x04, 0x12
        /*000e*/ 	.short	(.L_5 - .L_4)
	.align		4
.L_4:
        /*0010*/ 	.word	index@(triton_poi_fused__native_batch_norm_legit_no_training_relu_2)
        /*0014*/ 	.word	0x00000000


	//----- nvinfo : EIATTR_FRAME_SIZE
	.align		4
.L_5:
        /*0018*/ 	.byte	0x04, 0x11
        /*001a*/ 	.short	(.L_7 - .L_6)
	.align		4
.L_6:
        /*001c*/ 	.word	index@(triton_poi_fused__native_batch_norm_legit_no_training_relu_2)
        /*0020*/ 	.word	0x00000000


	//----- nvinfo : EIATTR_MIN_STACK_SIZE
	.align		4
.L_7:
        /*0024*/ 	.byte	0x04, 0x12
        /*0026*/ 	.short	(.L_9 - .L_8)
	.align		4
.L_8:
        /*0028*/ 	.word	index@(triton_poi_fused__native_batch_norm_legit_no_training_relu_2)
        /*002c*/ 	.word	0x00000000
.L_9:


//--------------------- .nv.info.triton_poi_fused__native_batch_norm_legit_no_training_relu_2 --------------------------
	.section	.nv.info.triton_poi_fused__native_batch_norm_legit_no_training_relu_2,"",@"SHT_CUDA_INFO"
	.sectionflags	@""
	.align	4


	//----- nvinfo : EIATTR_CUDA_API_VERSION
	.align		4
        /*0000*/ 	.byte	0x04, 0x37
        /*0002*/ 	.short	(.L_11 - .L_10)
.L_10:
        /*0004*/ 	.word	0x0000007c


	//----- nvinfo : EIATTR_KPARAM_INFO
	.align		4
.L_11:
        /*0008*/ 	.byte	0x04, 0x17
        /*000a*/ 	.short	(.L_13 - .L_12)
.L_12:
        /*000c*/ 	.word	0x00000000
        /*0010*/ 	.short	0x0006
        /*0012*/ 	.short	0x0030
        /*0014*/ 	.byte	0x00, 0xf0, 0x11, 0x00


	//----- nvinfo : EIATTR_KPARAM_INFO
	.align		4
.L_13:
        /*0018*/ 	.byte	0x04, 0x17
        /*001a*/ 	.short	(.L_15 - .L_14)
.L_14:
        /*001c*/ 	.word	0x00000000
        /*0020*/ 	.short	0x0005
        /*0022*/ 	.short	0x0028
        /*0024*/ 	.byte	0x00, 0xf4, 0x21, 0x00


	//----- nvinfo : EIATTR_KPARAM_INFO
	.align		4
.L_15:
        /*0028*/ 	.byte	0x04, 0x17
        /*002a*/ 	.short	(.L_17 - .L_16)
.L_16:
        /*002c*/ 	.word	0x00000000
        /*0030*/ 	.short	0x0004
        /*0032*/ 	.short	0x0020
        /*0034*/ 	.byte	0x00, 0xf4, 0x21, 0x00


	//----- nvinfo : EIATTR_KPARAM_INFO
	.align		4
.L_17:
        /*0038*/ 	.byte	0x04, 0x17
        /*003a*/ 	.short	(.L_19 - .L_18)
.L_18:
        /*003c*/ 	.word	0x00000000
        /*0040*/ 	.short	0x0003
        /*0042*/ 	.short	0x0018
        /*0044*/ 	.byte	0x00, 0xf4, 0x21, 0x00


	//----- nvinfo : EIATTR_KPARAM_INFO
	.align		4
.L_19:
        /*0048*/ 	.byte	0x04, 0x17
        /*004a*/ 	.short	(.L_21 - .L_20)
.L_20:
        /*004c*/ 	.word	0x00000000
        /*0050*/ 	.short	0x0002
        /*0052*/ 	.short	0x0010
        /*0054*/ 	.byte	0x00, 0xf4, 0x21, 0x00


	//----- nvinfo : EIATTR_KPARAM_INFO
	.align		4
.L_21:
        /*0058*/ 	.byte	0x04, 0x17
        /*005a*/ 	.short	(.L_23 - .L_22)
.L_22:
        /*005c*/ 	.word	0x00000000
        /*0060*/ 	.short	0x0001
        /*0062*/ 	.short	0x0008
        /*0064*/ 	.byte	0x00, 0xf4, 0x21, 0x00


	//----- nvinfo : EIATTR_KPARAM_INFO
	.align		4
.L_23:
        /*0068*/ 	.byte	0x04, 0x17
        /*006a*/ 	.short	(.L_25 - .L_24)
.L_24:
        /*006c*/ 	.word	0x00000000
        /*0070*/ 	.short	0x0000
        /*0072*/ 	.short	0x0000
        /*0074*/ 	.byte	0x00, 0xf4, 0x21, 0x00


	//----- nvinfo : EIATTR_SPARSE_MMA_MASK
	.align		4
.L_25:
        /*0078*/ 	.byte	0x03, 0x50
        /*007a*/ 	.short	0x0000


	//----- nvinfo : EIATTR_MAXREG_COUNT
	.align		4
        /*007c*/ 	.byte	0x03, 0x1b
        /*007e*/ 	.short	0x00ff


	//----- nvinfo : EIATTR_EXIT_INSTR_OFFSETS
	.align		4
        /*0080*/ 	.byte	0x04, 0x1c
        /*0082*/ 	.short	(.L_27 - .L_26)


	//   ....[0]....
.L_26:
        /*0084*/ 	.word	0x00000480


	//   ....[1]....
        /*0088*/ 	.word	0x000004a0


	//----- nvinfo : EIATTR_REQNTID
	.align		4
.L_27:
        /*008c*/ 	.byte	0x04, 0x10
        /*008e*/ 	.short	(.L_29 - .L_28)
.L_28:
        /*0090*/ 	.word	0x00000100
        /*0094*/ 	.word	0x00000001
        /*0098*/ 	.word	0x00000001


	//----- nvinfo : EIATTR_CBANK_PARAM_SIZE
	.align		4
.L_29:
        /*009c*/ 	.byte	0x03, 0x19
        /*009e*/ 	.short	0x0034


	//----- nvinfo : EIATTR_PARAM_CBANK
	.align		4
        /*00a0*/ 	.byte	0x04, 0x0a
        /*00a2*/ 	.short	(.L_31 - .L_30)
	.align		4
.L_30:
        /*00a4*/ 	.word	index@(.nv.constant0.triton_poi_fused__native_batch_norm_legit_no_training_relu_2)
        /*00a8*/ 	.short	0x0210
        /*00aa*/ 	.short	0x0034


	//----- nvinfo : EIATTR_SW_WAR
	.align		4
.L_31:
        /*00ac*/ 	.byte	0x04, 0x36
        /*00ae*/ 	.short	(.L_33 - .L_32)
.L_32:
        /*00b0*/ 	.word	0x00000008
.L_33:


//--------------------- .nv.callgraph             --------------------------
	.section	.nv.callgraph,"",@"SHT_CUDA_CALLGRAPH"
	.align	4
	.sectionentsize	8
	.align		4
        /*0000*/ 	.word	0x00000000
	.align		4
        /*0004*/ 	.word	0xffffffff
	.align		4
        /*0008*/ 	.word	0x00000000
	.align		4
        /*000c*/ 	.word	0xfffffffe
	.align		4
        /*0010*/ 	.word	0x00000000
	.align		4
        /*0014*/ 	.word	0xfffffffd
	.align		4
        /*0018*/ 	.word	0x00000000
	.align		4
        /*001c*/ 	.word	0xfffffffc


//--------------------- .nv.constant4             --------------------------
	.section	.nv.constant4,"a",@progbits
	.align	8
	.align		8
.nv.constant4:
        /*0000*/ 	.dword	_$_str
	.align		8
        /*0008*/ 	.dword	_$_str_$_2


//--------------------- .text.triton_poi_fused__native_batch_norm_legit_no_training_relu_2 --------------------------
	.section	.text.triton_poi_fused__native_batch_norm_legit_no_training_relu_2,"ax",@progbits
	.align	128
        .global         triton_poi_fused__native_batch_norm_legit_no_training_relu_2
        .type           triton_poi_fused__native_batch_norm_legit_no_training_relu_2,@function
        .size           triton_poi_fused__native_batch_norm_legit_no_training_relu_2,(.L_x_1 - triton_poi_fused__native_batch_norm_legit_no_training_relu_2)
        .other          triton_poi_fused__native_batch_norm_legit_no_training_relu_2,@"STO_CUDA_ENTRY STV_DEFAULT"
triton_poi_fused__native_batch_norm_legit_no_training_relu_2:
.text.triton_poi_fused__native_batch_norm_legit_no_training_relu_2:
[----:B------:R-:W0:Y:S01]  /*0000*/  LDC R1, c[0x0][0x28] ;  /* 0x00000a00ff017b82 */ /* 0x000e220000000800 */
[----:B------:R-:W1:Y:S01]  /*0010*/  S2R R0, SR_TID.X ;  /* 0x0000000000007919 */ /* 0x000e620000002100 */
[----:B------:R-:W-:-:S06]  /*0020*/  HFMA2.MMA R2, -RZ, RZ, 0, 0 ;  /* 0x00000000ff027435 */ /* 0x000fcc00000001ff */
[----:B------:R-:W2:Y:S01]  /*0030*/  LDC.64 R10, c[0x0][0x220] ;  /* 0x00008800ff0a7b82 */ /* 0x000ea20000000a00 */
[----:B------:R-:W-:Y:S01]  /*0040*/  ULDC.64 UR4, c[0x0][0x208] ;  /* 0x0000820000047ab9 */ /* 0x000fe20000000a00 */
[----:B------:R-:W3:Y:S06]  /*0050*/  S2R R3, SR_CTAID.X ;  /* 0x0000000000037919 */ /* 0x000eec0000002500 */
[----:B------:R-:W4:Y:S08]  /*0060*/  LDC.64 R14, c[0x0][0x218] ;  /* 0x00008600ff0e7b82 */ /* 0x000f300000000a00 */
[----:B------:R-:W5:Y:S08]  /*0070*/  LDC.64 R8, c[0x0][0x210] ;  /* 0x00008400ff087b82 */ /* 0x000f700000000a00 */
[----:B------:R-:W4:Y:S01]  /*0080*/  LDC.64 R16, c[0x0][0x228] ;  /* 0x00008a00ff107b82 */ /* 0x000f220000000a00 */
[----:B-1----:R-:W-:-:S07]  /*0090*/  SHF.L.U32 R0, R0, 0x1, RZ ;  /* 0x0000000100007819 */ /* 0x002fce00000006ff */
[----:B------:R-:W1:Y:S01]  /*00a0*/  LDC.64 R18, c[0x0][0x230] ;  /* 0x00008c00ff127b82 */ /* 0x000e620000000a00 */
[----:B------:R-:W-:-:S04]  /*00b0*/  LOP3.LUT R0, R0, 0x1fe, RZ, 0xc0, !PT ;  /* 0x000001fe00007812 */ /* 0x000fc800078ec0ff */
[----:B---3--:R-:W-:-:S04]  /*00c0*/  LEA R3, R3, R0, 0x9 ;  /* 0x0000000003037211 */ /* 0x008fc800078e48ff */
[C---:B------:R-:W-:Y:S01]  /*00d0*/  ISETP.GE.AND P0, PT, R3.reuse, 0x70800, PT ;  /* 0x000708000300780c */ /* 0x040fe20003f06270 */
[----:B------:R-:W-:-:S05]  /*00e0*/  IMAD.HI R0, R3, -0x6e5d4c3b, R2 ;  /* 0x91a2b3c503007827 */ /* 0x000fca00078e0202 */
[----:B------:R-:W-:-:S04]  /*00f0*/  SHF.R.U32.HI R5, RZ, 0x1f, R0 ;  /* 0x0000001fff057819 */ /* 0x000fc80000011600 */
[----:B------:R-:W-:-:S04]  /*0100*/  LEA.HI.SX32 R5, R0, R5, 0x17 ;  /* 0x0000000500057211 */ /* 0x000fc800078fbaff */
[----:B------:R-:W-:-:S04]  /*0110*/  LEA.HI R0, R5, R5, RZ, 0x7 ;  /* 0x0000000505007211 */ /* 0x000fc800078f38ff */
[----:B------:R-:W-:-:S04]  /*0120*/  LOP3.LUT R0, R0, 0xffffff80, RZ, 0xc0, !PT ;  /* 0xffffff8000007812 */ /* 0x000fc800078ec0ff */
[----:B------:R-:W-:Y:S02]  /*0130*/  IADD3 R13, R5, -R0, RZ ;  /* 0x80000000050d7210 */ /* 0x000fe40007ffe0ff */
[----:B------:R-:W-:-:S03]  /*0140*/  MOV R0, RZ ;  /* 0x000000ff00007202 */ /* 0x000fc60000000f00 */
[----:B--2---:R-:W-:-:S05]  /*0150*/  IMAD.WIDE R10, R13, 0x4, R10 ;  /* 0x000000040d0a7825 */ /* 0x004fca00078e020a */
[----:B------:R-:W2:Y:S04]  /*0160*/  @!P0 LDG.E.EL R0, desc[UR4][R10.64] ;  /* 0x000000040a008981 */ /* 0x000ea8000c2e1900 */
[----:B------:R3:W2:Y:S01]  /*0170*/  @!P0 LDG.E.EL R2, desc[UR4][R10.64] ;  /* 0x000000040a028981 */ /* 0x0006a2000c2e1900 */
[----:B------:R-:W-:Y:S02]  /*0180*/  CS2R R6, SRZ ;  /* 0x0000000000067805 */ /* 0x000fe4000001ff00 */
[----:B------:R-:W-:Y:S01]  /*0190*/  CS2R R4, SRZ ;  /* 0x0000000000047805 */ /* 0x000fe2000001ff00 */
[----:B----4-:R-:W-:-:S04]  /*01a0*/  IMAD.WIDE R14, R13, 0x4, R14 ;  /* 0x000000040d0e7825 */ /* 0x010fc800078e020e */
[----:B-----5:R-:W-:Y:S01]  /*01b0*/  IMAD.WIDE R8, R3, 0x4, R8 ;  /* 0x0000000403087825 */ /* 0x020fe200078e0208 */
[----:B------:R-:W4:Y:S01]  /*01c0*/  @!P0 LDG.E.EL R7, desc[UR4][R14.64] ;  /* 0x000000040e078981 */ /* 0x000f22000c2e1900 */
[----:B---3--:R-:W-:Y:S02]  /*01d0*/  CS2R R10, SRZ ;  /* 0x00000000000a7805 */ /* 0x008fe4000001ff00 */
[C---:B0-----:R-:W-:Y:S01]  /*01e0*/  IMAD.WIDE R16, R13.reuse, 0x4, R16 ;  /* 0x000000040d107825 */ /* 0x041fe200078e0210 */
[----:B------:R-:W3:Y:S03]  /*01f0*/  @!P0 LDG.E.EL R6, desc[UR4][R14.64] ;  /* 0x000000040e068981 */ /* 0x000ee6000c2e1900 */
[----:B-1----:R-:W-:Y:S01]  /*0200*/  IMAD.WIDE R18, R13, 0x4, R18 ;  /* 0x000000040d127825 */ /* 0x002fe200078e0212 */
[----:B------:R0:W4:Y:S01]  /*0210*/  @!P0 LDG.E.64 R4, desc[UR4][R8.64] ;  /* 0x0000000408048981 */ /* 0x000122000c1e1b00 */
[----:B------:R-:W-:-:S03]  /*0220*/  CS2R R12, SRZ ;  /* 0x00000000000c7805 */ /* 0x000fc6000001ff00 */
[----:B------:R-:W5:Y:S04]  /*0230*/  @!P0 LDG.E.EL R11, desc[UR4][R18.64] ;  /* 0x00000004120b8981 */ /* 0x000f68000c2e1900 */
[----:B------:R-:W5:Y:S01]  /*0240*/  @!P0 LDG.E.EL R12, desc[UR4][R16.64] ;  /* 0x00000004100c8981 */ /* 0x000f62000c2e1900 */
[----:B0-----:R-:W0:Y:S03]  /*0250*/  LDC.64 R8, c[0x0][0x238] ;  /* 0x00008e00ff087b82 */ /* 0x001e260000000a00 */
[----:B------:R1:W3:Y:S04]  /*0260*/  @!P0 LDG.E.EL R13, desc[UR4][R16.64] ;  /* 0x00000004100d8981 */ /* 0x0002e8000c2e1900 */
[----:B------:R-:W3:Y:S01]  /*0270*/  @!P0 LDG.E.EL R10, desc[UR4][R18.64] ;  /* 0x00000004120a8981 */ /* 0x000ee2000c2e1900 */
[----:B0-----:R-:W-:-:S04]  /*0280*/  IMAD.WIDE R8, R3, 0x4, R8 ;  /* 0x0000000403087825 */ /* 0x001fc800078e0208 */
[----:B--2---:R-:W-:Y:S01]  /*0290*/  FADD R0, R0, 9.9999997473787516356e-06 ;  /* 0x3727c5ac00007421 */ /* 0x004fe20000000000 */
[----:B------:R-:W-:-:S03]  /*02a0*/  FADD R2, R2, 9.9999997473787516356e-06 ;  /* 0x3727c5ac02027421 */ /* 0x000fc60000000000 */
[----:B------:R-:W0:Y:S08]  /*02b0*/  MUFU.SQRT R14, R0 ;  /* 0x00000000000e7308 */ /* 0x000e300000002000 */
[----:B------:R-:W2:Y:S01]  /*02c0*/  MUFU.SQRT R15, R2 ;  /* 0x00000002000f7308 */ /* 0x000ea20000002000 */
[C---:B0-----:R-:W-:Y:S02]  /*02d0*/  FSETP.GT.AND P1, PT, R14.reuse, 8.50705917302346158658e+37, PT ;  /* 0x7e8000000e00780b */ /* 0x041fe40003f24000 */
[----:B------:R-:W-:-:S02]  /*02e0*/  FSETP.GEU.AND P3, PT, R14, 1.175494350822287508e-38, PT ;  /* 0x008000000e00780b */ /* 0x000fc40003f6e000 */
[C---:B--2---:R-:W-:Y:S02]  /*02f0*/  FSETP.GT.AND P2, PT, R15.reuse, 8.50705917302346158658e+37, PT ;  /* 0x7e8000000f00780b */ /* 0x044fe40003f44000 */
[----:B------:R-:W-:-:S07]  /*0300*/  FSETP.GEU.AND P4, PT, R15, 1.175494350822287508e-38, PT ;  /* 0x008000000f00780b */ /* 0x000fce0003f8e000 */
[----:B------:R-:W-:Y:S01]  /*0310*/  @P1 FMUL R14, R14, 0.25 ;  /* 0x3e8000000e0e1820 */ /* 0x000fe20000400000 */
[----:B------:R-:W-:-:S03]  /*0320*/  HFMA2.MMA R0, -RZ, RZ, 1.625, 0 ;  /* 0x3e800000ff007435 */ /* 0x000fc600000001ff */
[----:B------:R-:W-:Y:S01]  /*0330*/  @!P3 FMUL R14, R14, 16777216 ;  /* 0x4b8000000e0eb820 */ /* 0x000fe20000400000 */
[----:B------:R-:W-:-:S04]  /*0340*/  @P2 FMUL R15, R15, 0.25 ;  /* 0x3e8000000f0f2820 */ /* 0x000fc80000400000 */
[----:B------:R-:W-:Y:S01]  /*0350*/  @!P4 FMUL R15, R15, 16777216 ;  /* 0x4b8000000f0fc820 */ /* 0x000fe20000400000 */
[----:B------:R-:W0:Y:S01]  /*0360*/  MUFU.RCP R14, R14 ;  /* 0x0000000e000e7308 */ /* 0x000e220000001000 */
[----:B-1----:R-:W-:-:S07]  /*0370*/  FSEL R17, R0, 1, P1 ;  /* 0x3f80000000117808 */ /* 0x002fce0000800000 */
[----:B------:R-:W1:Y:S01]  /*0380*/  MUFU.RCP R15, R15 ;  /* 0x0000000f000f7308 */ /* 0x000e620000001000 */
[----:B------:R-:W-:Y:S01]  /*0390*/  FSEL R0, R0, 1, P2 ;  /* 0x3f80000000007808 */ /* 0x000fe20001000000 */
[----:B------:R-:W-:-:S04]  /*03a0*/  @!P3 FMUL R17, R17, 16777216 ;  /* 0x4b8000001111b820 */ /* 0x000fc80000400000 */
[----:B------:R-:W-:Y:S01]  /*03b0*/  @!P4 FMUL R0, R0, 16777216 ;  /* 0x4b8000000000c820 */ /* 0x000fe20000400000 */
[----:B----4-:R-:W-:Y:S01]  /*03c0*/  FADD R4, -R7, R4 ;  /* 0x0000000407047221 */ /* 0x010fe20000000100 */
[----:B---3--:R-:W-:Y:S01]  /*03d0*/  FADD R5, -R6, R5 ;  /* 0x0000000506057221 */ /* 0x008fe20000000100 */
[----:B0-----:R-:W-:Y:S01]  /*03e0*/  FMUL R17, R14, R17 ;  /* 0x000000110e117220 */ /* 0x001fe20000400000 */
[----:B-1----:R-:W-:-:S03]  /*03f0*/  FMUL R0, R15, R0 ;  /* 0x000000000f007220 */ /* 0x002fc60000400000 */
[----:B------:R-:W-:Y:S01]  /*0400*/  FMUL R4, R4, R17 ;  /* 0x0000001104047220 */ /* 0x000fe20000400000 */
[----:B------:R-:W-:-:S03]  /*0410*/  FMUL R5, R5, R0 ;  /* 0x0000000005057220 */ /* 0x000fc60000400000 */
[----:B-----5:R-:W-:Y:S01]  /*0420*/  FFMA R4, R4, R12, R11 ;  /* 0x0000000c04047223 */ /* 0x020fe2000000000b */
[----:B------:R-:W-:-:S04]  /*0430*/  FFMA R5, R5, R13, R10 ;  /* 0x0000000d05057223 */ /* 0x000fc8000000000a */
[C---:B------:R-:W-:Y:S02]  /*0440*/  FSETP.GEU.AND P1, PT, R4.reuse, RZ, PT ;  /* 0x000000ff0400720b */ /* 0x040fe40003f2e000 */
[C---:B------:R-:W-:Y:S02]  /*0450*/  FSETP.GEU.AND P2, PT, R5.reuse, RZ, PT ;  /* 0x000000ff0500720b */ /* 0x040fe40003f4e000 */
[----:B------:R-:W-:Y:S02]  /*0460*/  FSEL R4, R4, RZ, P1 ;  /* 0x000000ff04047208 */ /* 0x000fe40000800000 */
[----:B------:R-:W-:Y:S01]  /*0470*/  FSEL R5, R5, RZ, P2 ;  /* 0x000000ff05057208 */ /* 0x000fe20001000000 */
[----:B------:R-:W-:Y:S08]  /*0480*/  @P0 EXIT ;  /* 0x000000000000094d */ /* 0x000ff00003800000 */
[----:B------:R-:W-:Y:S01]  /*0490*/  STG.E.64 desc[UR4][R8.64], R4 ;  /* 0x0000000408007986 */ /* 0x000fe2000c101b04 */
[----:B------:R-:W-:Y:S05]  /*04a0*/  EXIT ;  /* 0x000000000000794d */ /* 0x000fea0003800000 */
.L_x_0:
[----:B------:R-:W-:-:S00]  /*04b0*/  BRA `(.L_x_0) ;  /* 0xfffffffc00fc7947 */ /* 0x000fc0000383ffff */
[----:B------:R-:W-:-:S00]  /*04c0*/  NOP ;  /* 0x0000000000007918 */ /* 0x000fc00000000000 */
        /* <DEDUP_REMOVED lines=11> */
.L_x_1:


//--------------------- .nv.global.init           --------------------------
	.section	.nv.global.init,"aw",@progbits
.nv.global.init:
	.type		_$_str,@object
	.size		_$_str,(_$_str_$_2 - _$_str)
_$_str:
        /*0000*/ 	.byte	0x5f, 0x5f, 0x43, 0x55, 0x44, 0x41, 0x5f, 0x46, 0x54, 0x5a, 0x00
	.type		_$_str_$_2,@object
	.size		_$_str_$_2,(.L_1 - _$_str_$_2)
_$_str_$_2:
        /*000b*/ 	.byte	0x5f, 0x5f, 0x43, 0x55, 0x44, 0x41, 0x5f, 0x50, 0x52, 0x45, 0x43, 0x5f, 0x53, 0x51, 0x52, 0x54
        /*001b*/ 	.byte	0x00
.L_1:


//--------------------- .nv.constant0.triton_poi_fused__native_batch_norm_legit_no_training_relu_2 --------------------------
	.section	.nv.constant0.triton_poi_fused__native_batch_norm_legit_no_training_relu_2,"a",@progbits
	.sectionflags	@""
	.align	4
.nv.constant0.triton_poi_fused__native_batch_norm_legit_no_training_relu_2:
	.zero		580
